	.headerflags	@"EF_CUDA_TEXMODE_UNIFIED EF_CUDA_64BIT_ADDRESS EF_CUDA_ACCELERATORS EF_CUDA_SM90 EF_CUDA_VIRTUAL_SM(EF_CUDA_SM90)"
	.elftype	@"ET_EXEC"


//--------------------- .nv.info                  --------------------------
	.section	.nv.info,"",@"SHT_CUDA_INFO"
	.align	4


	//----- nvinfo : EIATTR_REGCOUNT
	.align		4
        /*0000*/ 	.byte	0x04, 0x2f
        /*0002*/ 	.short	(.L_1 - .L_0)
	.align		4
.L_0:
        /*0004*/ 	.word	index@(triton_poi_fused_convolution_max_pool2d_with_indices_relu_15)
        /*0008*/ 	.word	0x00000016


	//----- nvinfo : EIATTR_MIN_STACK_SIZE
	.align		4
.L_1:
        /*000c*/ 	.byte	0x04, 0x12
        /*000e*/ 	.short	(.L_3 - .L_2)
	.align		4
.L_2:
        /*0010*/ 	.word	index@(triton_poi_fused_convolution_max_pool2d_with_indices_relu_15)
        /*0014*/ 	.word	0x00000000


	//----- nvinfo : EIATTR_FRAME_SIZE
	.align		4
.L_3:
        /*0018*/ 	.byte	0x04, 0x11
        /*001a*/ 	.short	(.L_5 - .L_4)
	.align		4
.L_4:
        /*001c*/ 	.word	index@(triton_poi_fused_convolution_max_pool2d_with_indices_relu_15)
        /*0020*/ 	.word	0x00000000


	//----- nvinfo : EIATTR_MIN_STACK_SIZE
	.align		4
.L_5:
        /*0024*/ 	.byte	0x04, 0x12
        /*0026*/ 	.short	(.L_7 - .L_6)
	.align		4
.L_6:
        /*0028*/ 	.word	index@(triton_poi_fused_convolution_max_pool2d_with_indices_relu_15)
        /*002c*/ 	.word	0x00000000
.L_7:


//--------------------- .nv.info.triton_poi_fused_convolution_max_pool2d_with_indices_relu_15 --------------------------
	.section	.nv.info.triton_poi_fused_convolution_max_pool2d_with_indices_relu_15,"",@"SHT_CUDA_INFO"
	.sectionflags	@""
	.align	4


	//----- nvinfo : EIATTR_CUDA_API_VERSION
	.align		4
        /*0000*/ 	.byte	0x04, 0x37
        /*0002*/ 	.short	(.L_9 - .L_8)
.L_8:
        /*0004*/ 	.word	0x0000007c


	//----- nvinfo : EIATTR_KPARAM_INFO
	.align		4
.L_9:
        /*0008*/ 	.byte	0x04, 0x17
        /*000a*/ 	.short	(.L_11 - .L_10)
.L_10:
        /*000c*/ 	.word	0x00000000
        /*0010*/ 	.short	0x0002
        /*0012*/ 	.short	0x0010
        /*0014*/ 	.byte	0x00, 0xf0, 0x11, 0x00


	//----- nvinfo : EIATTR_KPARAM_INFO
	.align		4
.L_11:
        /*0018*/ 	.byte	0x04, 0x17
        /*001a*/ 	.short	(.L_13 - .L_12)
.L_12:
        /*001c*/ 	.word	0x00000000
        /*0020*/ 	.short	0x0001
        /*0022*/ 	.short	0x0008
        /*0024*/ 	.byte	0x00, 0xf4, 0x21, 0x00


	//----- nvinfo : EIATTR_KPARAM_INFO
	.align		4
.L_13:
        /*0028*/ 	.byte	0x04, 0x17
        /*002a*/ 	.short	(.L_15 - .L_14)
.L_14:
        /*002c*/ 	.word	0x00000000
        /*0030*/ 	.short	0x0000
        /*0032*/ 	.short	0x0000
        /*0034*/ 	.byte	0x00, 0xf4, 0x21, 0x00


	//----- nvinfo : EIATTR_SPARSE_MMA_MASK
	.align		4
.L_15:
        /*0038*/ 	.byte	0x03, 0x50
        /*003a*/ 	.short	0x0000


	//----- nvinfo : EIATTR_MAXREG_COUNT
	.align		4
        /*003c*/ 	.byte	0x03, 0x1b
        /*003e*/ 	.short	0x00ff


	//----- nvinfo : EIATTR_EXIT_INSTR_OFFSETS
	.align		4
        /*0040*/ 	.byte	0x04, 0x1c
        /*0042*/ 	.short	(.L_17 - .L_16)


	//   ....[0]....
.L_16:
        /*0044*/ 	.word	0x00000480


	//----- nvinfo : EIATTR_REQNTID
	.align		4
.L_17:
        /*0048*/ 	.byte	0x04, 0x10
        /*004a*/ 	.short	(.L_19 - .L_18)
.L_18:
        /*004c*/ 	.word	0x00000080
        /*0050*/ 	.word	0x00000001
        /*0054*/ 	.word	0x00000001


	//----- nvinfo : EIATTR_CBANK_PARAM_SIZE
	.align		4
.L_19:
        /*0058*/ 	.byte	0x03, 0x19
        /*005a*/ 	.short	0x0014


	//----- nvinfo : EIATTR_PARAM_CBANK
	.align		4
        /*005c*/ 	.byte	0x04, 0x0a
        /*005e*/ 	.short	(.L_21 - .L_20)
	.align		4
.L_20:
        /*0060*/ 	.word	index@(.nv.constant0.triton_poi_fused_convolution_max_pool2d_with_indices_relu_15)
        /*0064*/ 	.short	0x0210
        /*0066*/ 	.short	0x0014


	//----- nvinfo : EIATTR_SW_WAR
	.align		4
.L_21:
        /*0068*/ 	.byte	0x04, 0x36
        /*006a*/ 	.short	(.L_23 - .L_22)
.L_22:
        /*006c*/ 	.word	0x00000008
.L_23:


//--------------------- .nv.callgraph             --------------------------
	.section	.nv.callgraph,"",@"SHT_CUDA_CALLGRAPH"
	.align	4
	.sectionentsize	8
	.align		4
        /*0000*/ 	.word	0x00000000
	.align		4
        /*0004*/ 	.word	0xffffffff
	.align		4
        /*0008*/ 	.word	0x00000000
	.align		4
        /*000c*/ 	.word	0xfffffffe
	.align		4
        /*0010*/ 	.word	0x00000000
	.align		4
        /*0014*/ 	.word	0xfffffffd
	.align		4
        /*0018*/ 	.word	0x00000000
	.align		4
        /*001c*/ 	.word	0xfffffffc


//--------------------- .text.triton_poi_fused_convolution_max_pool2d_with_indices_relu_15 --------------------------
	.section	.text.triton_poi_fused_convolution_max_pool2d_with_indices_relu_15,"ax",@progbits
	.align	128
        .global         triton_poi_fused_convolution_max_pool2d_with_indices_relu_15
        .type           triton_poi_fused_convolution_max_pool2d_with_indices_relu_15,@function
        .size           triton_poi_fused_convolution_max_pool2d_with_indices_relu_15,(.L_x_1 - triton_poi_fused_convolution_max_pool2d_with_indices_relu_15)
        .other          triton_poi_fused_convolution_max_pool2d_with_indices_relu_15,@"STO_CUDA_ENTRY STV_DEFAULT"
triton_poi_fused_convolution_max_pool2d_with_indices_relu_15:
.text.triton_poi_fused_convolution_max_pool2d_with_indices_relu_15:
[----:B------:R-:W-:Y:S01]  /*0000*/  LDC R1, c[0x0][0x28] ;  /* 0x00000a00ff017b82 */ /* 0x000fe20000000800 */
[----:B------:R-:W1:Y:S01]  /*0010*/  S2R R0, SR_TID.X ;  /* 0x0000000000007919 */ /* 0x000e620000002100 */
[----:B------:R-:W-:Y:S01]  /*0020*/  ULDC.64 UR4, c[0x0][0x208] ;  /* 0x0000820000047ab9 */ /* 0x000fe20000000a00 */
[----:B------:R-:W2:Y:S01]  /*0030*/  S2R R3, SR_CTAID.X ;  /* 0x0000000000037919 */ /* 0x000ea20000002500 */
[----:B-1----:R-:W-:Y:S01]  /*0040*/  IMAD.SHL.U32 R0, R0, 0x4, RZ ;  /* 0x0000000400007824 */ /* 0x002fe200078e00ff */
[----:B--2---:R-:W-:-:S04]  /*0050*/  SHF.R.S32.HI R5, RZ, 0x16, R3 ;  /* 0x00000016ff057819 */ /* 0x004fc80000011403 */
[----:B------:R-:W-:Y:S02]  /*0060*/  LOP3.LUT R0, R0, 0x1fc, RZ, 0xc0, !PT ;  /* 0x000001fc00007812 */ /* 0x000fe400078ec0ff */
[----:B------:R-:W-:-:S03]  /*0070*/  SGXT R5, R5, 0x1 ;  /* 0x000000010505781a */ /* 0x000fc60000000200 */
[----:B------:R-:W-:-:S05]  /*0080*/  IMAD R0, R3, 0x200, R0 ;  /* 0x0000020003007824 */ /* 0x000fca00078e0200 */
[----:B------:R-:W-:Y:S02]  /*0090*/  SHF.R.S32.HI R3, RZ, 0x1f, R0 ;  /* 0x0000001fff037819 */ /* 0x000fe40000011400 */
[-C--:B------:R-:W-:Y:S02]  /*00a0*/  LEA.HI R6, R5, R0.reuse, RZ, 0xb ;  /* 0x0000000005067211 */ /* 0x080fe400078f58ff */
[----:B------:R-:W-:Y:S02]  /*00b0*/  LEA.HI R4, R3, R0, RZ, 0x8 ;  /* 0x0000000003047211 */ /* 0x000fe400078f40ff */
[----:B------:R-:W1:Y:S01]  /*00c0*/  LDC.64 R2, c[0x0][0x210] ;  /* 0x00008400ff027b82 */ /* 0x000e620000000a00 */
[----:B------:R-:W-:Y:S01]  /*00d0*/  IMAD.SHL.U32 R7, R6, 0x4, RZ ;  /* 0x0000000406077824 */ /* 0x000fe200078e00ff */
[----:B------:R-:W-:-:S04]  /*00e0*/  SHF.R.S32.HI R5, RZ, 0x8, R4 ;  /* 0x00000008ff057819 */ /* 0x000fc80000011404 */
[----:B------:R-:W-:Y:S02]  /*00f0*/  LEA.HI R6, R5, R5, RZ, 0x3 ;  /* 0x0000000505067211 */ /* 0x000fe400078f18ff */
[----:B------:R-:W-:Y:S02]  /*0100*/  LOP3.LUT R8, R7, 0xffffe000, RZ, 0xc0, !PT ;  /* 0xffffe00007087812 */ /* 0x000fe400078ec0ff */
[----:B------:R-:W-:Y:S02]  /*0110*/  LOP3.LUT R7, R4, 0xffffff00, RZ, 0xc0, !PT ;  /* 0xffffff0004077812 */ /* 0x000fe400078ec0ff */
[----:B------:R-:W-:Y:S02]  /*0120*/  LOP3.LUT R6, R6, 0x7ffff8, RZ, 0xc0, !PT ;  /* 0x007ffff806067812 */ /* 0x000fe400078ec0ff */
[----:B------:R-:W-:-:S03]  /*0130*/  IADD3 R7, R8, R0, -R7 ;  /* 0x0000000008077210 */ /* 0x000fc60007ffe807 */
[----:B------:R-:W-:-:S04]  /*0140*/  IMAD.IADD R6, R5, 0x1, -R6 ;  /* 0x0000000105067824 */ /* 0x000fc800078e0a06 */
[----:B------:R-:W-:-:S04]  /*0150*/  IMAD R17, R6, 0x200, R7 ;  /* 0x0000020006117824 */ /* 0x000fc800078e0207 */
[C---:B------:R-:W-:Y:S02]  /*0160*/  VIADD R9, R17.reuse, 0x100 ;  /* 0x0000010011097836 */ /* 0x040fe40000000000 */
[----:B-1----:R-:W-:-:S04]  /*0170*/  IMAD.WIDE R4, R17, 0x4, R2 ;  /* 0x0000000411047825 */ /* 0x002fc800078e0202 */
[----:B------:R-:W-:Y:S02]  /*0180*/  IMAD.WIDE R8, R9, 0x4, R2 ;  /* 0x0000000409087825 */ /* 0x000fe400078e0202 */
[----:B------:R-:W2:Y:S04]  /*0190*/  LDG.E.128 R4, desc[UR4][R4.64] ;  /* 0x0000000404047981 */ /* 0x000ea8000c1e1d00 */
[----:B------:R-:W2:Y:S01]  /*01a0*/  LDG.E.128 R8, desc[UR4][R8.64] ;  /* 0x0000000408087981 */ /* 0x000ea2000c1e1d00 */
[----:B------:R-:W-:-:S04]  /*01b0*/  VIADD R13, R17, 0x1000 ;  /* 0x00001000110d7836 */ /* 0x000fc80000000000 */
[----:B------:R-:W-:-:S06]  /*01c0*/  IMAD.WIDE R12, R13, 0x4, R2 ;  /* 0x000000040d0c7825 */ /* 0x000fcc00078e0202 */
[----:B------:R-:W3:Y:S01]  /*01d0*/  LDG.E.128 R12, desc[UR4][R12.64] ;  /* 0x000000040c0c7981 */ /* 0x000ee2000c1e1d00 */
[----:B------:R-:W-:-:S04]  /*01e0*/  VIADD R17, R17, 0x1100 ;  /* 0x0000110011117836 */ /* 0x000fc80000000000 */
[----:B------:R-:W-:-:S05]  /*01f0*/  IMAD.WIDE R2, R17, 0x4, R2 ;  /* 0x0000000411027825 */ /* 0x000fca00078e0202 */
[----:B------:R1:W4:Y:S02]  /*0200*/  LDG.E.128 R16, desc[UR4][R2.64] ;  /* 0x0000000402107981 */ /* 0x000324000c1e1d00 */
[----:B-1----:R-:W1:Y:S02]  /*0210*/  LDC.64 R2, c[0x0][0x218] ;  /* 0x00008600ff027b82 */ /* 0x002e640000000a00 */
[----:B-1----:R-:W-:Y:S01]  /*0220*/  IMAD.WIDE R2, R0, 0x4, R2 ;  /* 0x0000000400027825 */ /* 0x002fe200078e0202 */
[----:B--2---:R-:W-:Y:S02]  /*0230*/  FSETP.GT.AND P0, PT, R8, R4, PT ;  /* 0x000000040800720b */ /* 0x004fe40003f04000 */
[----:B------:R-:W-:Y:S02]  /*0240*/  FSETP.GT.AND P3, PT, R9, R5, PT ;  /* 0x000000050900720b */ /* 0x000fe40003f64000 */
[----:B------:R-:W-:Y:S02]  /*0250*/  FSETP.GT.AND P2, PT, R10, R6, PT ;  /* 0x000000060a00720b */ /* 0x000fe40003f44000 */
[----:B------:R-:W-:-:S02]  /*0260*/  FSETP.NAN.AND P1, PT, R8, R8, PT ;  /* 0x000000080800720b */ /* 0x000fc40003f28000 */
[----:B------:R-:W-:Y:S02]  /*0270*/  FSETP.NAN.AND P4, PT, R9, R9, PT ;  /* 0x000000090900720b */ /* 0x000fe40003f88000 */
[----:B------:R-:W-:-:S03]  /*0280*/  FSETP.NAN.AND P5, PT, R10, R10, PT ;  /* 0x0000000a0a00720b */ /* 0x000fc60003fa8000 */
[----:B------:R-:W-:Y:S02]  /*0290*/  @!P0 FSEL R8, R8, R4, P1 ;  /* 0x0000000408088208 */ /* 0x000fe40000800000 */
[----:B---3--:R-:W-:Y:S02]  /*02a0*/  FSETP.NAN.AND P0, PT, R12, R12, PT ;  /* 0x0000000c0c00720b */ /* 0x008fe40003f08000 */
[----:B------:R-:W-:Y:S02]  /*02b0*/  FSETP.GT.AND P1, PT, R11, R7, PT ;  /* 0x000000070b00720b */ /* 0x000fe40003f24000 */
[----:B------:R-:W-:Y:S02]  /*02c0*/  @!P3 FSEL R9, R9, R5, P4 ;  /* 0x000000050909b208 */ /* 0x000fe40002000000 */
[----:B------:R-:W-:Y:S02]  /*02d0*/  @!P2 FSEL R10, R10, R6, P5 ;  /* 0x000000060a0aa208 */ /* 0x000fe40002800000 */
[----:B------:R-:W-:-:S02]  /*02e0*/  FSETP.NAN.AND P2, PT, R13, R13, PT ;  /* 0x0000000d0d00720b */ /* 0x000fc40003f48000 */
[----:B------:R-:W-:Y:S02]  /*02f0*/  FSETP.NAN.AND P3, PT, R14, R14, PT ;  /* 0x0000000e0e00720b */ /* 0x000fe40003f68000 */
[----:B------:R-:W-:Y:S02]  /*0300*/  FSETP.GEU.AND P5, PT, R8, R12, PT ;  /* 0x0000000c0800720b */ /* 0x000fe40003fae000 */
[----:B------:R-:W-:Y:S02]  /*0310*/  FSETP.NAN.AND P4, PT, R11, R11, PT ;  /* 0x0000000b0b00720b */ /* 0x000fe40003f88000 */
[----:B------:R-:W-:Y:S02]  /*0320*/  @!P0 FSEL R12, R12, R8, !P5 ;  /* 0x000000080c0c8208 */ /* 0x000fe40006800000 */
[----:B------:R-:W-:Y:S02]  /*0330*/  FSETP.NAN.AND P0, PT, R15, R15, PT ;  /* 0x0000000f0f00720b */ /* 0x000fe40003f08000 */
[----:B------:R-:W-:-:S02]  /*0340*/  @!P1 FSEL R11, R11, R7, P4 ;  /* 0x000000070b0b9208 */ /* 0x000fc40002000000 */
[----:B----4-:R-:W-:Y:S02]  /*0350*/  FSETP.NAN.AND P1, PT, R16, R16, PT ;  /* 0x000000101000720b */ /* 0x010fe40003f28000 */
[----:B------:R-:W-:Y:S02]  /*0360*/  FSETP.GEU.AND P4, PT, R9, R13, PT ;  /* 0x0000000d0900720b */ /* 0x000fe40003f8e000 */
[----:B------:R-:W-:Y:S02]  /*0370*/  FSETP.GEU.AND P5, PT, R10, R14, PT ;  /* 0x0000000e0a00720b */ /* 0x000fe40003fae000 */
[----:B------:R-:W-:Y:S02]  /*0380*/  @!P2 FSEL R13, R13, R9, !P4 ;  /* 0x000000090d0da208 */ /* 0x000fe40006000000 */
[----:B------:R-:W-:Y:S02]  /*0390*/  @!P3 FSEL R14, R14, R10, !P5 ;  /* 0x0000000a0e0eb208 */ /* 0x000fe40006800000 */
[----:B------:R-:W-:-:S02]  /*03a0*/  FSETP.NAN.AND P2, PT, R17, R17, PT ;  /* 0x000000111100720b */ /* 0x000fc40003f48000 */
[----:B------:R-:W-:Y:S02]  /*03b0*/  FSETP.NAN.AND P4, PT, R18, R18, PT ;  /* 0x000000121200720b */ /* 0x000fe40003f88000 */
[----:B------:R-:W-:Y:S02]  /*03c0*/  FSETP.NAN.AND P3, PT, R19, R19, PT ;  /* 0x000000131300720b */ /* 0x000fe40003f68000 */
[----:B------:R-:W-:Y:S02]  /*03d0*/  FSETP.GEU.AND P5, PT, R11, R15, PT ;  /* 0x0000000f0b00720b */ /* 0x000fe40003fae000 */
[----:B------:R-:W-:Y:S02]  /*03e0*/  FSETP.GEU.AND P6, PT, R12, R16, PT ;  /* 0x000000100c00720b */ /* 0x000fe40003fce000 */
[----:B------:R-:W-:Y:S02]  /*03f0*/  @!P0 FSEL R15, R15, R11, !P5 ;  /* 0x0000000b0f0f8208 */ /* 0x000fe40006800000 */
[----:B------:R-:W-:-:S02]  /*0400*/  @!P1 SEL R16, R16, R12, !P6 ;  /* 0x0000000c10109207 */ /* 0x000fc40007000000 */
[----:B------:R-:W-:Y:S02]  /*0410*/  FSETP.GEU.AND P0, PT, R13, R17, PT ;  /* 0x000000110d00720b */ /* 0x000fe40003f0e000 */
[----:B------:R-:W-:Y:S02]  /*0420*/  FSETP.GEU.AND P1, PT, R14, R18, PT ;  /* 0x000000120e00720b */ /* 0x000fe40003f2e000 */
[----:B------:R-:W-:Y:S02]  /*0430*/  FSETP.GEU.AND P5, PT, R15, R19, PT ;  /* 0x000000130f00720b */ /* 0x000fe40003fae000 */
[----:B------:R-:W-:Y:S02]  /*0440*/  @!P2 SEL R17, R17, R13, !P0 ;  /* 0x0000000d1111a207 */ /* 0x000fe40004000000 */
[----:B------:R-:W-:Y:S02]  /*0450*/  @!P4 SEL R18, R18, R14, !P1 ;  /* 0x0000000e1212c207 */ /* 0x000fe40004800000 */
[----:B------:R-:W-:-:S05]  /*0460*/  @!P3 SEL R19, R19, R15, !P5 ;  /* 0x0000000f1313b207 */ /* 0x000fca0006800000 */
[----:B------:R-:W-:Y:S01]  /*0470*/  STG.E.128 desc[UR4][R2.64], R16 ;  /* 0x0000001002007986 */ /* 0x000fe2000c101d04 */
[----:B------:R-:W-:Y:S05]  /*0480*/  EXIT ;  /* 0x000000000000794d */ /* 0x000fea0003800000 */
.L_x_0:
[----:B------:R-:W-:-:S00]  /*0490*/  BRA `(.L_x_0) ;  /* 0xfffffffc00fc7947 */ /* 0x000fc0000383ffff */
[----:B------:R-:W-:-:S00]  /*04a0*/  NOP ;  /* 0x0000000000007918 */ /* 0x000fc00000000000 */
        /* <DEDUP_REMOVED lines=13> */
.L_x_1:


//--------------------- .nv.constant0.triton_poi_fused_convolution_max_pool2d_with_indices_relu_15 --------------------------
	.section	.nv.constant0.triton_poi_fused_convolution_max_pool2d_with_indices_relu_15,"a",@progbits
	.sectionflags	@""
	.align	4
.nv.constant0.triton_poi_fused_convolution_max_pool2d_with_indices_relu_15:
	.zero		548
